//
// Generated by NVIDIA NVVM Compiler
//
// Compiler Build ID: CL-36424714
// Cuda compilation tools, release 13.0, V13.0.88
// Based on NVVM 20.0.0
//

.version 9.0
.target sm_100
.address_size 64

	// .globl	_Z12MatMulKernelPfS_S_m

.visible .entry _Z12MatMulKernelPfS_S_m(
	.param .u64 .ptr .align 1 _Z12MatMulKernelPfS_S_m_param_0,
	.param .u64 .ptr .align 1 _Z12MatMulKernelPfS_S_m_param_1,
	.param .u64 .ptr .align 1 _Z12MatMulKernelPfS_S_m_param_2,
	.param .u64 _Z12MatMulKernelPfS_S_m_param_3
)
{
	.reg .pred 	%p<10>;
	.reg .b32 	%r<9>;
	.reg .b32 	%f<68>;
	.reg .b64 	%rd<105>;

	ld.param.u64 	%rd25, [_Z12MatMulKernelPfS_S_m_param_0];
	ld.param.u64 	%rd26, [_Z12MatMulKernelPfS_S_m_param_1];
	ld.param.u64 	%rd24, [_Z12MatMulKernelPfS_S_m_param_3];
	cvta.to.global.u64 	%rd1, %rd26;
	cvta.to.global.u64 	%rd2, %rd25;
	mov.u32 	%r3, %tid.y;
	mov.u32 	%r4, %ctaid.y;
	mov.u32 	%r5, %ntid.y;
	mad.lo.s32 	%r1, %r4, %r5, %r3;
	mov.u32 	%r6, %tid.x;
	mov.u32 	%r7, %ctaid.x;
	mov.u32 	%r8, %ntid.x;
	mad.lo.s32 	%r2, %r7, %r8, %r6;
	setp.eq.s64 	%p1, %rd24, 0;
	mov.f32 	%f67, 0f00000000;
	@%p1 bra 	$L__BB0_12;
	cvt.u64.u32 	%rd28, %r1;
	mul.lo.s64 	%rd3, %rd24, %rd28;
	cvt.s64.s32 	%rd4, %r2;
	and.b64  	%rd5, %rd24, 7;
	setp.lt.u64 	%p2, %rd24, 8;
	mov.f32 	%f67, 0f00000000;
	mov.b64 	%rd103, 0;
	@%p2 bra 	$L__BB0_4;
	and.b64  	%rd103, %rd24, -8;
	shl.b64 	%rd29, %rd4, 2;
	add.s64 	%rd100, %rd1, %rd29;
	shl.b64 	%rd8, %rd24, 5;
	shl.b64 	%rd30, %rd3, 2;
	add.s64 	%rd31, %rd30, %rd2;
	add.s64 	%rd99, %rd31, 16;
	shl.b64 	%rd10, %rd24, 2;
	mov.f32 	%f67, 0f00000000;
	mov.u64 	%rd101, %rd103;
$L__BB0_3:
	.pragma "nounroll";
	ld.global.f32 	%f17, [%rd99+-16];
	ld.global.f32 	%f18, [%rd100];
	fma.rn.f32 	%f19, %f17, %f18, %f67;
	ld.global.f32 	%f20, [%rd99+-12];
	add.s64 	%rd32, %rd100, %rd10;
	ld.global.f32 	%f21, [%rd32];
	fma.rn.f32 	%f22, %f20, %f21, %f19;
	ld.global.f32 	%f23, [%rd99+-8];
	add.s64 	%rd33, %rd32, %rd10;
	ld.global.f32 	%f24, [%rd33];
	fma.rn.f32 	%f25, %f23, %f24, %f22;
	ld.global.f32 	%f26, [%rd99+-4];
	add.s64 	%rd34, %rd33, %rd10;
	ld.global.f32 	%f27, [%rd34];
	fma.rn.f32 	%f28, %f26, %f27, %f25;
	ld.global.f32 	%f29, [%rd99];
	add.s64 	%rd35, %rd34, %rd10;
	ld.global.f32 	%f30, [%rd35];
	fma.rn.f32 	%f31, %f29, %f30, %f28;
	ld.global.f32 	%f32, [%rd99+4];
	add.s64 	%rd36, %rd35, %rd10;
	ld.global.f32 	%f33, [%rd36];
	fma.rn.f32 	%f34, %f32, %f33, %f31;
	ld.global.f32 	%f35, [%rd99+8];
	add.s64 	%rd37, %rd36, %rd10;
	ld.global.f32 	%f36, [%rd37];
	fma.rn.f32 	%f37, %f35, %f36, %f34;
	ld.global.f32 	%f38, [%rd99+12];
	add.s64 	%rd38, %rd37, %rd10;
	ld.global.f32 	%f39, [%rd38];
	fma.rn.f32 	%f67, %f38, %f39, %f37;
	add.s64 	%rd101, %rd101, -8;
	add.s64 	%rd100, %rd100, %rd8;
	add.s64 	%rd99, %rd99, 32;
	setp.ne.s64 	%p3, %rd101, 0;
	@%p3 bra 	$L__BB0_3;
$L__BB0_4:
	setp.eq.s64 	%p4, %rd5, 0;
	@%p4 bra 	$L__BB0_12;
	and.b64  	%rd18, %rd24, 3;
	setp.lt.u64 	%p5, %rd5, 4;
	@%p5 bra 	$L__BB0_7;
	add.s64 	%rd39, %rd103, %rd3;
	shl.b64 	%rd40, %rd39, 2;
	add.s64 	%rd41, %rd2, %rd40;
	ld.global.f32 	%f41, [%rd41];
	mad.lo.s64 	%rd42, %rd103, %rd24, %rd4;
	shl.b64 	%rd43, %rd42, 2;
	add.s64 	%rd44, %rd1, %rd43;
	ld.global.f32 	%f42, [%rd44];
	fma.rn.f32 	%f43, %f41, %f42, %f67;
	add.s64 	%rd45, %rd103, 1;
	and.b64  	%rd46, %rd45, 4294967295;
	add.s64 	%rd47, %rd46, %rd3;
	shl.b64 	%rd48, %rd47, 2;
	add.s64 	%rd49, %rd2, %rd48;
	ld.global.f32 	%f44, [%rd49];
	mad.lo.s64 	%rd50, %rd46, %rd24, %rd4;
	shl.b64 	%rd51, %rd50, 2;
	add.s64 	%rd52, %rd1, %rd51;
	ld.global.f32 	%f45, [%rd52];
	fma.rn.f32 	%f46, %f44, %f45, %f43;
	add.s64 	%rd53, %rd103, 2;
	and.b64  	%rd54, %rd53, 4294967295;
	add.s64 	%rd55, %rd54, %rd3;
	shl.b64 	%rd56, %rd55, 2;
	add.s64 	%rd57, %rd2, %rd56;
	ld.global.f32 	%f47, [%rd57];
	mad.lo.s64 	%rd58, %rd54, %rd24, %rd4;
	shl.b64 	%rd59, %rd58, 2;
	add.s64 	%rd60, %rd1, %rd59;
	ld.global.f32 	%f48, [%rd60];
	fma.rn.f32 	%f49, %f47, %f48, %f46;
	add.s64 	%rd61, %rd103, 3;
	and.b64  	%rd62, %rd61, 4294967295;
	add.s64 	%rd63, %rd62, %rd3;
	shl.b64 	%rd64, %rd63, 2;
	add.s64 	%rd65, %rd2, %rd64;
	ld.global.f32 	%f50, [%rd65];
	mad.lo.s64 	%rd66, %rd62, %rd24, %rd4;
	shl.b64 	%rd67, %rd66, 2;
	add.s64 	%rd68, %rd1, %rd67;
	ld.global.f32 	%f51, [%rd68];
	fma.rn.f32 	%f67, %f50, %f51, %f49;
	add.s64 	%rd69, %rd103, 4;
	and.b64  	%rd103, %rd69, 4294967295;
$L__BB0_7:
	setp.eq.s64 	%p6, %rd18, 0;
	@%p6 bra 	$L__BB0_12;
	setp.eq.s64 	%p7, %rd18, 1;
	@%p7 bra 	$L__BB0_10;
	add.s64 	%rd70, %rd103, %rd3;
	shl.b64 	%rd71, %rd70, 2;
	add.s64 	%rd72, %rd2, %rd71;
	ld.global.f32 	%f53, [%rd72];
	mad.lo.s64 	%rd73, %rd103, %rd24, %rd4;
	shl.b64 	%rd74, %rd73, 2;
	add.s64 	%rd75, %rd1, %rd74;
	ld.global.f32 	%f54, [%rd75];
	fma.rn.f32 	%f55, %f53, %f54, %f67;
	add.s64 	%rd76, %rd103, 1;
	and.b64  	%rd77, %rd76, 4294967295;
	add.s64 	%rd78, %rd77, %rd3;
	shl.b64 	%rd79, %rd78, 2;
	add.s64 	%rd80, %rd2, %rd79;
	ld.global.f32 	%f56, [%rd80];
	mad.lo.s64 	%rd81, %rd77, %rd24, %rd4;
	shl.b64 	%rd82, %rd81, 2;
	add.s64 	%rd83, %rd1, %rd82;
	ld.global.f32 	%f57, [%rd83];
	fma.rn.f32 	%f67, %f56, %f57, %f55;
	add.s64 	%rd84, %rd103, 2;
	and.b64  	%rd103, %rd84, 4294967295;
$L__BB0_10:
	and.b64  	%rd85, %rd24, 1;
	setp.eq.b64 	%p8, %rd85, 1;
	not.pred 	%p9, %p8;
	@%p9 bra 	$L__BB0_12;
	add.s64 	%rd86, %rd103, %rd3;
	shl.b64 	%rd87, %rd86, 2;
	add.s64 	%rd88, %rd2, %rd87;
	ld.global.f32 	%f58, [%rd88];
	mad.lo.s64 	%rd89, %rd103, %rd24, %rd4;
	shl.b64 	%rd90, %rd89, 2;
	add.s64 	%rd91, %rd1, %rd90;
	ld.global.f32 	%f59, [%rd91];
	fma.rn.f32 	%f67, %f58, %f59, %f67;
$L__BB0_12:
	ld.param.u64 	%rd98, [_Z12MatMulKernelPfS_S_m_param_2];
	cvta.to.global.u64 	%rd92, %rd98;
	cvt.u64.u32 	%rd93, %r1;
	cvt.s64.s32 	%rd94, %r2;
	mad.lo.s64 	%rd95, %rd24, %rd93, %rd94;
	shl.b64 	%rd96, %rd95, 2;
	add.s64 	%rd97, %rd92, %rd96;
	st.global.f32 	[%rd97], %f67;
	ret;

}


// ===== COMPILED SASS (sm_100) =====

	.target	sm_100

	.elftype	@"ET_EXEC"


//--------------------- .note.nv.tkinfo           --------------------------
	.section	.note.nv.tkinfo,"",@"SHT_NOTE"
	.sectionflags	@"SHF_NOTE_NV_TKINFO"
	.tkinfo
        /*0018*/ 	.word	0x00000002
        /*0030*/ 	.string	""
        /*0030*/ 	.string	"ptxas"
        /*0030*/ 	.string	"Cuda compilation tools, release 13.0, V13.0.88"
        /*0030*/ 	.string	"Build cuda_13.0.r13.0/compiler.36424714_0"
        /*0030*/ 	.string	"-arch sm_100 -m 64 "



//--------------------- .note.nv.cuinfo           --------------------------
	.section	.note.nv.cuinfo,"",@"SHT_NOTE"
	.sectionflags	@"SHF_NOTE_NV_CUINFO"
        /*0018*/ 	.short	0x0002
        /*001a*/ 	.short	0x0064
        /*001c*/ 	.short	0x0082
	.zero		2


//--------------------- .nv.info                  --------------------------
	.section	.nv.info,"",@"SHT_CUDA_INFO"
	.align	4


	//----- nvinfo : EIATTR_REGCOUNT
	.align		4
        /*0000*/ 	.byte	0x04, 0x2f
        /*0002*/ 	.short	(.L_1 - .L_0)
	.align		4
.L_0:
        /*0004*/ 	.word	index@(_Z12MatMulKernelPfS_S_m)
        /*0008*/ 	.word	0x00000020


	//----- nvinfo : EIATTR_FRAME_SIZE
	.align		4
.L_1:
        /*000c*/ 	.byte	0x04, 0x11
        /*000e*/ 	.short	(.L_3 - .L_2)
	.align		4
.L_2:
        /*0010*/ 	.word	index@(_Z12MatMulKernelPfS_S_m)
        /*0014*/ 	.word	0x00000000


	//----- nvinfo : EIATTR_MIN_STACK_SIZE
	.align		4
.L_3:
        /*0018*/ 	.byte	0x04, 0x12
        /*001a*/ 	.short	(.L_5 - .L_4)
	.align		4
.L_4:
        /*001c*/ 	.word	index@(_Z12MatMulKernelPfS_S_m)
        /*0020*/ 	.word	0x00000000
.L_5:


//--------------------- .nv.compat                --------------------------
	.section	.nv.compat,"",@"SHT_CUDA_COMPAT_INFO"
	.align	4
        /*0000*/ 	.byte	0x02, 0x09, 0x00, 0x00, 0x02, 0x02, 0x01, 0x00, 0x02, 0x05, 0x05, 0x00, 0x03, 0x07, 0x01, 0x01
        /*0010*/ 	.byte	0x02, 0x03, 0x00, 0x00, 0x02, 0x06, 0x01, 0x00, 0x04, 0x0b, 0x08, 0x00, 0x09, 0x00, 0x00, 0x00
        /*0020*/ 	.byte	0x00, 0x00, 0x00, 0x00


//--------------------- .nv.info._Z12MatMulKernelPfS_S_m --------------------------
	.section	.nv.info._Z12MatMulKernelPfS_S_m,"",@"SHT_CUDA_INFO"
	.sectionflags	@""
	.align	4


	//----- nvinfo : EIATTR_CUDA_API_VERSION
	.align		4
        /*0000*/ 	.byte	0x04, 0x37
        /*0002*/ 	.short	(.L_7 - .L_6)
.L_6:
        /*0004*/ 	.word	0x00000082


	//----- nvinfo : EIATTR_KPARAM_INFO
	.align		4
.L_7:
        /*0008*/ 	.byte	0x04, 0x17
        /*000a*/ 	.short	(.L_9 - .L_8)
.L_8:
        /*000c*/ 	.word	0x00000000
        /*0010*/ 	.short	0x0003
        /*0012*/ 	.short	0x0018
        /*0014*/ 	.byte	0x00, 0xf0, 0x21, 0x00


	//----- nvinfo : EIATTR_KPARAM_INFO
	.align		4
.L_9:
        /*0018*/ 	.byte	0x04, 0x17
        /*001a*/ 	.short	(.L_11 - .L_10)
.L_10:
        /*001c*/ 	.word	0x00000000
        /*0020*/ 	.short	0x0002
        /*0022*/ 	.short	0x0010
        /*0024*/ 	.byte	0x00, 0xf5, 0x21, 0x00


	//----- nvinfo : EIATTR_KPARAM_INFO
	.align		4
.L_11:
        /*0028*/ 	.byte	0x04, 0x17
        /*002a*/ 	.short	(.L_13 - .L_12)
.L_12:
        /*002c*/ 	.word	0x00000000
        /*0030*/ 	.short	0x0001
        /*0032*/ 	.short	0x0008
        /*0034*/ 	.byte	0x00, 0xf5, 0x21, 0x00


	//----- nvinfo : EIATTR_KPARAM_INFO
	.align		4
.L_13:
        /*0038*/ 	.byte	0x04, 0x17
        /*003a*/ 	.short	(.L_15 - .L_14)
.L_14:
        /*003c*/ 	.word	0x00000000
        /*0040*/ 	.short	0x0000
        /*0042*/ 	.short	0x0000
        /*0044*/ 	.byte	0x00, 0xf5, 0x21, 0x00


	//----- nvinfo : EIATTR_SPARSE_MMA_MASK
	.align		4
.L_15:
        /*0048*/ 	.byte	0x03, 0x50
        /*004a*/ 	.short	0x0000


	//----- nvinfo : EIATTR_MAXREG_COUNT
	.align		4
        /*004c*/ 	.byte	0x03, 0x1b
        /*004e*/ 	.short	0x00ff


	//----- nvinfo : EIATTR_MERCURY_ISA_VERSION
	.align		4
        /*0050*/ 	.byte	0x03, 0x5f
        /*0052*/ 	.short	0x0101


	//----- nvinfo : EIATTR_VRC_CTA_INIT_COUNT
	.align		4
        /*0054*/ 	.byte	0x02, 0x4a
	.zero		1
	.zero		1


	//----- nvinfo : EIATTR_EXIT_INSTR_OFFSETS
	.align		4
        /*0058*/ 	.byte	0x04, 0x1c
        /*005a*/ 	.short	(.L_17 - .L_16)


	//   ....[0]....
.L_16:
        /*005c*/ 	.word	0x00000d50


	//----- nvinfo : EIATTR_CBANK_PARAM_SIZE
	.align		4
.L_17:
        /*0060*/ 	.byte	0x03, 0x19
        /*0062*/ 	.short	0x0020


	//----- nvinfo : EIATTR_PARAM_CBANK
	.align		4
        /*0064*/ 	.byte	0x04, 0x0a
        /*0066*/ 	.short	(.L_19 - .L_18)
	.align		4
.L_18:
        /*0068*/ 	.word	index@(.nv.constant0._Z12MatMulKernelPfS_S_m)
        /*006c*/ 	.short	0x0380
        /*006e*/ 	.short	0x0020


	//----- nvinfo : EIATTR_SW_WAR
	.align		4
.L_19:
        /*0070*/ 	.byte	0x04, 0x36
        /*0072*/ 	.short	(.L_21 - .L_20)
.L_20:
        /*0074*/ 	.word	0x00000008
.L_21:


//--------------------- .nv.callgraph             --------------------------
	.section	.nv.callgraph,"",@"SHT_CUDA_CALLGRAPH"
	.align	4
	.sectionentsize	8
	.align		4
        /*0000*/ 	.word	0x00000000
	.align		4
        /*0004*/ 	.word	0xffffffff
	.align		4
        /*0008*/ 	.word	0x00000000
	.align		4
        /*000c*/ 	.word	0xfffffffe
	.align		4
        /*0010*/ 	.word	0x00000000
	.align		4
        /*0014*/ 	.word	0xfffffffd
	.align		4
        /*0018*/ 	.word	0x00000000
	.align		4
        /*001c*/ 	.word	0xfffffffc


//--------------------- .text._Z12MatMulKernelPfS_S_m --------------------------
	.section	.text._Z12MatMulKernelPfS_S_m,"ax",@progbits
	.align	128
        .global         _Z12MatMulKernelPfS_S_m
        .type           _Z12MatMulKernelPfS_S_m,@function
        .size           _Z12MatMulKernelPfS_S_m,(.L_x_6 - _Z12MatMulKernelPfS_S_m)
        .other          _Z12MatMulKernelPfS_S_m,@"STO_CUDA_ENTRY STV_DEFAULT"
_Z12MatMulKernelPfS_S_m:
.text._Z12MatMulKernelPfS_S_m:
[----:B------:R-:W-:Y:S08]  /*0000*/  LDC R1, c[0x0][0x37c] ;  /* 0x0000df00ff017b82 */ /* 0x000ff00000000800 */
[----:B------:R-:W0:Y:S01]  /*0010*/  LDC.64 R12, c[0x0][0x398] ;  /* 0x0000e600ff0c7b82 */ /* 0x000e220000000a00 */
[----:B------:R-:W1:Y:S01]  /*0020*/  S2R R0, SR_TID.Y ;  /* 0x0000000000007919 */ /* 0x000e620000002200 */
[----:B------:R-:W2:Y:S01]  /*0030*/  LDCU.64 UR6, c[0x0][0x358] ;  /* 0x00006b00ff0677ac */ /* 0x000ea20008000a00 */
[----:B------:R-:W-:Y:S01]  /*0040*/  IMAD.MOV.U32 R26, RZ, RZ, RZ ;  /* 0x000000ffff1a7224 */ /* 0x000fe200078e00ff */
[----:B------:R-:W3:Y:S04]  /*0050*/  S2R R14, SR_TID.X ;  /* 0x00000000000e7919 */ /* 0x000ee80000002100 */
[----:B------:R-:W1:Y:S08]  /*0060*/  LDC R3, c[0x0][0x364] ;  /* 0x0000d900ff037b82 */ /* 0x000e700000000800 */
[----:B------:R-:W1:Y:S08]  /*0070*/  S2UR UR4, SR_CTAID.Y ;  /* 0x00000000000479c3 */ /* 0x000e700000002600 */
[----:B------:R-:W3:Y:S01]  /*0080*/  S2UR UR5, SR_CTAID.X ;  /* 0x00000000000579c3 */ /* 0x000ee20000002500 */
[----:B0-----:R-:W-:-:S04]  /*0090*/  ISETP.NE.U32.AND P0, PT, R12, RZ, PT ;  /* 0x000000ff0c00720c */ /* 0x001fc80003f05070 */
[----:B------:R-:W-:-:S03]  /*00a0*/  ISETP.NE.AND.EX P0, PT, R13, RZ, PT, P0 ;  /* 0x000000ff0d00720c */ /* 0x000fc60003f05300 */
[----:B------:R-:W3:Y:S01]  /*00b0*/  LDC R15, c[0x0][0x360] ;  /* 0x0000d800ff0f7b82 */ /* 0x000ee20000000800 */
[----:B-1----:R-:W-:Y:S02]  /*00c0*/  IMAD R0, R3, UR4, R0 ;  /* 0x0000000403007c24 */ /* 0x002fe4000f8e0200 */
[----:B---3--:R-:W-:-:S07]  /*00d0*/  IMAD R14, R15, UR5, R14 ;  /* 0x000000050f0e7c24 */ /* 0x008fce000f8e020e */
[----:B--2---:R-:W-:Y:S05]  /*00e0*/  @!P0 BRA `(.L_x_0) ;  /* 0x0000000800fc8947 */ /* 0x004fea0003800000 */
[----:B------:R-:W-:Y:S01]  /*00f0*/  ISETP.GE.U32.AND P1, PT, R12, 0x8, PT ;  /* 0x000000080c00780c */ /* 0x000fe20003f26070 */
[----:B------:R-:W-:Y:S01]  /*0100*/  IMAD.WIDE.U32 R16, R0, R12, RZ ;  /* 0x0000000c00107225 */ /* 0x000fe200078e00ff */
[----:B------:R-:W-:Y:S01]  /*0110*/  LOP3.LUT R2, R12, 0x7, RZ, 0xc0, !PT ;  /* 0x000000070c027812 */ /* 0x000fe200078ec0ff */
[----:B------:R-:W-:Y:S01]  /*0120*/  UMOV UR4, URZ ;  /* 0x000000ff00047c82 */ /* 0x000fe20008000000 */
[----:B------:R-:W-:Y:S01]  /*0130*/  ISETP.GE.U32.AND.EX P1, PT, R13, RZ, PT, P1 ;  /* 0x000000ff0d00720c */ /* 0x000fe20003f26110 */
[----:B------:R-:W-:Y:S01]  /*0140*/  IMAD.MOV.U32 R26, RZ, RZ, RZ ;  /* 0x000000ffff1a7224 */ /* 0x000fe200078e00ff */
[----:B------:R-:W-:Y:S01]  /*0150*/  ISETP.NE.U32.AND P0, PT, R2, RZ, PT ;  /* 0x000000ff0200720c */ /* 0x000fe20003f05070 */
[----:B------:R-:W-:Y:S01]  /*0160*/  IMAD.MOV.U32 R4, RZ, RZ, RZ ;  /* 0x000000ffff047224 */ /* 0x000fe200078e00ff */
[----:B------:R-:W-:Y:S01]  /*0170*/  SHF.R.S32.HI R15, RZ, 0x1f, R14 ;  /* 0x0000001fff0f7819 */ /* 0x000fe2000001140e */
[----:B------:R-:W-:Y:S01]  /*0180*/  IMAD R5, R0, R13, R17 ;  /* 0x0000000d00057224 */ /* 0x000fe200078e0211 */
[----:B------:R-:W-:-:S07]  /*0190*/  ISETP.NE.AND.EX P0, PT, RZ, RZ, PT, P0 ;  /* 0x000000ffff00720c */ /* 0x000fce0003f05300 */
[----:B------:R-:W-:Y:S06]  /*01a0*/  @!P1 BRA `(.L_x_1) ;  /* 0x0000000400089947 */ /* 0x000fec0003800000 */
[----:B------:R-:W0:Y:S01]  /*01b0*/  LDCU.128 UR8, c[0x0][0x380] ;  /* 0x00007000ff0877ac */ /* 0x000e220008000c00 */
[C---:B------:R-:W-:Y:S01]  /*01c0*/  LOP3.LUT R4, R12.reuse, 0xfffffff8, RZ, 0xc0, !PT ;  /* 0xfffffff80c047812 */ /* 0x040fe200078ec0ff */
[C---:B------:R-:W-:Y:S01]  /*01d0*/  IMAD.SHL.U32 R7, R12.reuse, 0x4, RZ ;  /* 0x000000040c077824 */ /* 0x040fe200078e00ff */
[C-C-:B------:R-:W-:Y:S01]  /*01e0*/  SHF.L.U64.HI R8, R12.reuse, 0x5, R13.reuse ;  /* 0x000000050c087819 */ /* 0x140fe2000001020d */
[----:B------:R-:W1:Y:S01]  /*01f0*/  LDCU UR4, c[0x0][0x39c] ;  /* 0x00007380ff0477ac */ /* 0x000e620008000800 */
[----:B------:R-:W-:Y:S01]  /*0200*/  SHF.L.U64.HI R10, R12, 0x2, R13 ;  /* 0x000000020c0a7819 */ /* 0x000fe2000001020d */
[----:B------:R-:W-:Y:S02]  /*0210*/  IMAD.MOV.U32 R26, RZ, RZ, RZ ;  /* 0x000000ffff1a7224 */ /* 0x000fe400078e00ff */
[----:B------:R-:W-:Y:S01]  /*0220*/  IMAD.MOV.U32 R11, RZ, RZ, R4 ;  /* 0x000000ffff0b7224 */ /* 0x000fe200078e0004 */
[----:B0-----:R-:W-:Y:S02]  /*0230*/  LEA R6, P1, R14, UR10, 0x2 ;  /* 0x0000000a0e067c11 */ /* 0x001fe4000f8210ff */
[----:B------:R-:W-:-:S02]  /*0240*/  LEA R20, P2, R16, UR8, 0x2 ;  /* 0x0000000810147c11 */ /* 0x000fc4000f8410ff */
[----:B------:R-:W-:Y:S01]  /*0250*/  LEA.HI.X R3, R14, UR11, R15, 0x2, P1 ;  /* 0x0000000b0e037c11 */ /* 0x000fe200088f140f */
[----:B-1----:R-:W-:Y:S01]  /*0260*/  IMAD.U32 R9, RZ, RZ, UR4 ;  /* 0x00000004ff097e24 */ /* 0x002fe2000f8e00ff */
[----:B------:R-:W-:Y:S02]  /*0270*/  LEA.HI.X R21, R16, UR9, R5, 0x2, P2 ;  /* 0x0000000910157c11 */ /* 0x000fe400090f1405 */
[----:B------:R-:W-:-:S05]  /*0280*/  IADD3 R20, P1, PT, R20, 0x10, RZ ;  /* 0x0000001014147810 */ /* 0x000fca0007f3e0ff */
[----:B------:R-:W-:-:S08]  /*0290*/  IMAD.X R21, RZ, RZ, R21, P1 ;  /* 0x000000ffff157224 */ /* 0x000fd000008e0615 */
.L_x_2:
[----:B------:R-:W-:Y:S02]  /*02a0*/  IMAD.MOV.U32 R24, RZ, RZ, R6 ;  /* 0x000000ffff187224 */ /* 0x000fe400078e0006 */
[----:B------:R-:W-:Y:S02]  /*02b0*/  IMAD.MOV.U32 R18, RZ, RZ, R20 ;  /* 0x000000ffff127224 */ /* 0x000fe400078e0014 */
[----:B------:R-:W-:Y:S02]  /*02c0*/  IMAD.MOV.U32 R19, RZ, RZ, R21 ;  /* 0x000000ffff137224 */ /* 0x000fe400078e0015 */
[----:B------:R-:W-:-:S03]  /*02d0*/  IMAD.MOV.U32 R25, RZ, RZ, R3 ;  /* 0x000000ffff197224 */ /* 0x000fc600078e0003 */
[----:B------:R-:W2:Y:S04]  /*02e0*/  LDG.E R29, desc[UR6][R18.64+-0x10] ;  /* 0xfffff006121d7981 */ /* 0x000ea8000c1e1900 */
[----:B------:R-:W2:Y:S01]  /*02f0*/  LDG.E R24, desc[UR6][R24.64] ;  /* 0x0000000618187981 */ /* 0x000ea2000c1e1900 */
[----:B------:R-:W-:-:S03]  /*0300*/  IADD3 R22, P1, PT, R6, R7, RZ ;  /* 0x0000000706167210 */ /* 0x000fc60007f3e0ff */
[----:B------:R-:W3:Y:S02]  /*0310*/  LDG.E R27, desc[UR6][R18.64+-0xc] ;  /* 0xfffff406121b7981 */ /* 0x000ee4000c1e1900 */
[----:B------:R-:W-:Y:S01]  /*0320*/  IMAD.X R23, R3, 0x1, R10, P1 ;  /* 0x0000000103177824 */ /* 0x000fe200008e060a */
[----:B------:R-:W-:-:S04]  /*0330*/  IADD3 R20, P1, PT, R22, R7, RZ ;  /* 0x0000000716147210 */ /* 0x000fc80007f3e0ff */
[----:B------:R-:W3:Y:S01]  /*0340*/  LDG.E R28, desc[UR6][R22.64] ;  /* 0x00000006161c7981 */ /* 0x000ee2000c1e1900 */
[----:B------:R-:W-:-:S05]  /*0350*/  IMAD.X R21, R23, 0x1, R10, P1 ;  /* 0x0000000117157824 */ /* 0x000fca00008e060a */
[----:B------:R3:W4:Y:S04]  /*0360*/  LDG.E R22, desc[UR6][R20.64] ;  /* 0x0000000614167981 */ /* 0x000728000c1e1900 */
[----:B------:R-:W5:Y:S01]  /*0370*/  LDG.E R23, desc[UR6][R18.64+-0x4] ;  /* 0xfffffc0612177981 */ /* 0x000f62000c1e1900 */
[----:B--2---:R-:W-:-:S03]  /*0380*/  FFMA R26, R29, R24, R26 ;  /* 0x000000181d1a7223 */ /* 0x004fc6000000001a */
[----:B------:R-:W4:Y:S01]  /*0390*/  LDG.E R29, desc[UR6][R18.64+-0x8] ;  /* 0xfffff806121d7981 */ /* 0x000f22000c1e1900 */
[----:B------:R-:W-:-:S05]  /*03a0*/  IADD3 R24, P1, PT, R20, R7, RZ ;  /* 0x0000000714187210 */ /* 0x000fca0007f3e0ff */
[----:B------:R-:W-:Y:S02]  /*03b0*/  IMAD.X R25, R21, 0x1, R10, P1 ;  /* 0x0000000115197824 */ /* 0x000fe400008e060a */
[----:B------:R-:W2:Y:S01]  /*03c0*/  LDG.E R21, desc[UR6][R18.64] ;  /* 0x0000000612157981 */ /* 0x000ea2000c1e1900 */
[----:B---3--:R-:W-:Y:S01]  /*03d0*/  FFMA R20, R27, R28, R26 ;  /* 0x0000001c1b147223 */ /* 0x008fe2000000001a */
[----:B------:R-:W-:Y:S02]  /*03e0*/  IADD3 R26, P1, PT, R24, R7, RZ ;  /* 0x00000007181a7210 */ /* 0x000fe40007f3e0ff */
[----:B------:R-:W5:Y:S03]  /*03f0*/  LDG.E R28, desc[UR6][R24.64] ;  /* 0x00000006181c7981 */ /* 0x000f66000c1e1900 */
[----:B------:R-:W-:Y:S02]  /*0400*/  IMAD.X R27, R25, 0x1, R10, P1 ;  /* 0x00000001191b7824 */ /* 0x000fe400008e060a */
[----:B----4-:R-:W-:-:S03]  /*0410*/  FFMA R22, R29, R22, R20 ;  /* 0x000000161d167223 */ /* 0x010fc60000000014 */
[----:B------:R-:W2:Y:S01]  /*0420*/  LDG.E R29, desc[UR6][R26.64] ;  /* 0x000000061a1d7981 */ /* 0x000ea2000c1e1900 */
[----:B-----5:R-:W-:Y:S01]  /*0430*/  FFMA R28, R23, R28, R22 ;  /* 0x0000001c171c7223 */ /* 0x020fe20000000016 */
[-C--:B------:R-:W-:Y:S02]  /*0440*/  IADD3 R22, P1, PT, R26, R7.reuse, RZ ;  /* 0x000000071a167210 */ /* 0x080fe40007f3e0ff */
[----:B------:R-:W3:Y:S03]  /*0450*/  LDG.E R26, desc[UR6][R18.64+0x8] ;  /* 0x00000806121a7981 */ /* 0x000ee6000c1e1900 */
[----:B------:R-:W-:Y:S01]  /*0460*/  IMAD.X R23, R27, 0x1, R10, P1 ;  /* 0x000000011b177824 */ /* 0x000fe200008e060a */
[----:B------:R-:W-:Y:S01]  /*0470*/  IADD3 R20, P1, PT, R22, R7, RZ ;  /* 0x0000000716147210 */ /* 0x000fe20007f3e0ff */
[----:B------:R-:W4:Y:S01]  /*0480*/  LDG.E R27, desc[UR6][R18.64+0xc] ;  /* 0x00000c06121b7981 */ /* 0x000f22000c1e1900 */
[----:B--2---:R-:W-:-:S03]  /*0490*/  FFMA R28, R21, R29, R28 ;  /* 0x0000001d151c7223 */ /* 0x004fc6000000001c */
[----:B------:R-:W-:Y:S01]  /*04a0*/  IMAD.X R21, R23, 0x1, R10, P1 ;  /* 0x0000000117157824 */ /* 0x000fe200008e060a */
[----:B------:R-:W2:Y:S01]  /*04b0*/  LDG.E R29, desc[UR6][R18.64+0x4] ;  /* 0x00000406121d7981 */ /* 0x000ea2000c1e1900 */
[----:B------:R-:W-:-:S03]  /*04c0*/  IADD3 R24, P1, PT, R20, R7, RZ ;  /* 0x0000000714187210 */ /* 0x000fc60007f3e0ff */
[----:B------:R-:W2:Y:S02]  /*04d0*/  LDG.E R23, desc[UR6][R22.64] ;  /* 0x0000000616177981 */ /* 0x000ea4000c1e1900 */
[----:B------:R-:W-:Y:S02]  /*04e0*/  IMAD.X R25, R21, 0x1, R10, P1 ;  /* 0x0000000115197824 */ /* 0x000fe400008e060a */
[----:B------:R-:W3:Y:S04]  /*04f0*/  LDG.E R20, desc[UR6][R20.64] ;  /* 0x0000000614147981 */ /* 0x000ee8000c1e1900 */
[----:B------:R-:W4:Y:S01]  /*0500*/  LDG.E R24, desc[UR6][R24.64] ;  /* 0x0000000618187981 */ /* 0x000f22000c1e1900 */
[----:B------:R-:W-:-:S04]  /*0510*/  IADD3 R11, P1, PT, R11, -0x8, RZ ;  /* 0xfffffff80b0b7810 */ /* 0x000fc80007f3e0ff */
[----:B------:R-:W-:Y:S02]  /*0520*/  IADD3.X R9, PT, PT, R9, -0x1, RZ, P1, !PT ;  /* 0xffffffff09097810 */ /* 0x000fe40000ffe4ff */
[----:B------:R-:W-:-:S04]  /*0530*/  ISETP.NE.U32.AND P1, PT, R11, RZ, PT ;  /* 0x000000ff0b00720c */ /* 0x000fc80003f25070 */
[----:B------:R-:W-:Y:S02]  /*0540*/  ISETP.NE.AND.EX P1, PT, R9, RZ, PT, P1 ;  /* 0x000000ff0900720c */ /* 0x000fe40003f25310 */
[----:B------:R-:W-:-:S05]  /*0550*/  LEA R6, P2, R12, R6, 0x5 ;  /* 0x000000060c067211 */ /* 0x000fca00078428ff */
[----:B------:R-:W-:Y:S02]  /*0560*/  IMAD.X R3, R3, 0x1, R8, P2 ;  /* 0x0000000103037824 */ /* 0x000fe400010e0608 */
[----:B--2---:R-:W-:-:S04]  /*0570*/  FFMA R29, R29, R23, R28 ;  /* 0x000000171d1d7223 */ /* 0x004fc8000000001c */
[----:B---3--:R-:W-:Y:S01]  /*0580*/  FFMA R26, R26, R20, R29 ;  /* 0x000000141a1a7223 */ /* 0x008fe2000000001d */
[----:B------:R-:W-:-:S03]  /*0590*/  IADD3 R20, P3, PT, R18, 0x20, RZ ;  /* 0x0000002012147810 */ /* 0x000fc60007f7e0ff */
[----:B----4-:R-:W-:Y:S02]  /*05a0*/  FFMA R26, R27, R24, R26 ;  /* 0x000000181b1a7223 */ /* 0x010fe4000000001a */
[----:B------:R-:W-:Y:S01]  /*05b0*/  IMAD.X R21, RZ, RZ, R19, P3 ;  /* 0x000000ffff157224 */ /* 0x000fe200018e0613 */
[----:B------:R-:W-:Y:S07]  /*05c0*/  @P1 BRA `(.L_x_2) ;  /* 0xfffffffc00341947 */ /* 0x000fee000383ffff */
.L_x_1:
[----:B------:R-:W-:Y:S05]  /*05d0*/  @!P0 BRA `(.L_x_0) ;  /* 0x0000000400c08947 */ /* 0x000fea0003800000 */
[----:B------:R-:W-:Y:S02]  /*05e0*/  ISETP.GE.U32.AND P1, PT, R2, 0x4, PT ;  /* 0x000000040200780c */ /* 0x000fe40003f26070 */
[----:B------:R-:W-:Y:S02]  /*05f0*/  LOP3.LUT R24, R12, 0x3, RZ, 0xc0, !PT ;  /* 0x000000030c187812 */ /* 0x000fe400078ec0ff */
[----:B------:R-:W-:Y:S02]  /*0600*/  ISETP.GE.U32.AND.EX P1, PT, RZ, RZ, PT, P1 ;  /* 0x000000ffff00720c */ /* 0x000fe40003f26110 */
[----:B------:R-:W-:-:S04]  /*0610*/  ISETP.NE.U32.AND P0, PT, R24, RZ, PT ;  /* 0x000000ff1800720c */ /* 0x000fc80003f05070 */
[----:B------:R-:W-:-:S07]  /*0620*/  ISETP.NE.AND.EX P0, PT, RZ, RZ, PT, P0 ;  /* 0x000000ffff00720c */ /* 0x000fce0003f05300 */
[----:B------:R-:W-:Y:S06]  /*0630*/  @!P1 BRA `(.L_x_3) ;  /* 0x0000000000d09947 */ /* 0x000fec0003800000 */
[----:B------:R-:W0:Y:S01]  /*0640*/  LDCU.128 UR8, c[0x0][0x380] ;  /* 0x00007000ff0877ac */ /* 0x000e220008000c00 */
[----:B------:R-:W-:Y:S01]  /*0650*/  IMAD R2, R12, UR4, RZ ;  /* 0x000000040c027c24 */ /* 0x000fe2000f8e02ff */
[C---:B------:R-:W-:Y:S01]  /*0660*/  IADD3 R8, P1, PT, R4.reuse, R16, RZ ;  /* 0x0000001004087210 */ /* 0x040fe20007f3e0ff */
[----:B------:R-:W-:-:S03]  /*0670*/  IMAD.WIDE.U32 R6, R4, R12, R14 ;  /* 0x0000000c04067225 */ /* 0x000fc600078e000e */
[----:B------:R-:W-:Y:S01]  /*0680*/  IADD3.X R11, PT, PT, R5, UR4, RZ, P1, !PT ;  /* 0x00000004050b7c10 */ /* 0x000fe20008ffe4ff */
[C---:B------:R-:W-:Y:S02]  /*0690*/  IMAD R3, R4.reuse, R13, R2 ;  /* 0x0000000d04037224 */ /* 0x040fe400078e0202 */
[----:B------:R-:W-:Y:S02]  /*06a0*/  VIADD R9, R4, 0x1 ;  /* 0x0000000104097836 */ /* 0x000fe40000000000 */
[----:B------:R-:W-:Y:S02]  /*06b0*/  IMAD.IADD R7, R7, 0x1, R3 ;  /* 0x0000000107077824 */ /* 0x000fe400078e0203 */
[----:B------:R-:W-:-:S04]  /*06c0*/  IMAD.WIDE.U32 R2, R9, R12, R14 ;  /* 0x0000000c09027225 */ /* 0x000fc800078e000e */
[CC--:B------:R-:W-:Y:S01]  /*06d0*/  IMAD R3, R9.reuse, R13.reuse, R3 ;  /* 0x0000000d09037224 */ /* 0x0c0fe200078e0203 */
[----:B0-----:R-:W-:Y:S01]  /*06e0*/  LEA R22, P2, R6, UR10, 0x2 ;  /* 0x0000000a06167c11 */ /* 0x001fe2000f8410ff */
[----:B------:R-:W-:Y:S01]  /*06f0*/  VIADD R19, R4, 0x2 ;  /* 0x0000000204137836 */ /* 0x000fe20000000000 */
[----:B------:R-:W-:Y:S02]  /*0700*/  LEA R28, P1, R8, UR8, 0x2 ;  /* 0x00000008081c7c11 */ /* 0x000fe4000f8210ff */
[----:B------:R-:W-:Y:S02]  /*0710*/  LEA.HI.X R23, R6, UR11, R7, 0x2, P2 ;  /* 0x0000000b06177c11 */ /* 0x000fe400090f1407 */
[----:B------:R-:W-:Y:S02]  /*0720*/  LEA R6, P3, R2, UR10, 0x2 ;  /* 0x0000000a02067c11 */ /* 0x000fe4000f8610ff */
[----:B------:R-:W-:Y:S01]  /*0730*/  IADD3 R9, P2, PT, R9, R16, RZ ;  /* 0x0000001009097210 */ /* 0x000fe20007f5e0ff */
[----:B------:R-:W-:Y:S01]  /*0740*/  VIADD R27, R4, 0x3 ;  /* 0x00000003041b7836 */ /* 0x000fe20000000000 */
[----:B------:R-:W-:Y:S01]  /*0750*/  LEA.HI.X R7, R2, UR11, R3, 0x2, P3 ;  /* 0x0000000b02077c11 */ /* 0x000fe200098f1403 */
[----:B------:R-:W2:Y:S01]  /*0760*/  LDG.E R22, desc[UR6][R22.64] ;  /* 0x0000000616167981 */ /* 0x000ea2000c1e1900 */
[----:B------:R-:W-:Y:S01]  /*0770*/  LEA.HI.X R29, R8, UR9, R11, 0x2, P1 ;  /* 0x00000009081d7c11 */ /* 0x000fe200088f140b */
[----:B------:R-:W-:Y:S01]  /*0780*/  IMAD.X R2, RZ, RZ, R5, P2 ;  /* 0x000000ffff027224 */ /* 0x000fe200010e0605 */
[----:B------:R-:W-:Y:S01]  /*0790*/  LEA R8, P1, R9, UR8, 0x2 ;  /* 0x0000000809087c11 */ /* 0x000fe2000f8210ff */
[-C--:B------:R-:W-:Y:S01]  /*07a0*/  IMAD.WIDE.U32 R10, R19, R12.reuse, R14 ;  /* 0x0000000c130a7225 */ /* 0x080fe200078e000e */
[----:B------:R-:W3:Y:S02]  /*07b0*/  LDG.E R6, desc[UR6][R6.64] ;  /* 0x0000000606067981 */ /* 0x000ee4000c1e1900 */
[----:B------:R-:W-:Y:S01]  /*07c0*/  LEA.HI.X R9, R9, UR9, R2, 0x2, P1 ;  /* 0x0000000909097c11 */ /* 0x000fe200088f1402 */
[----:B------:R-:W-:Y:S01]  /*07d0*/  IMAD R3, R19, R13, R11 ;  /* 0x0000000d13037224 */ /* 0x000fe200078e020b */
[C---:B------:R-:W-:Y:S01]  /*07e0*/  LEA R2, P1, R10.reuse, UR10, 0x2 ;  /* 0x0000000a0a027c11 */ /* 0x040fe2000f8210ff */
[----:B------:R-:W-:Y:S01]  /*07f0*/  IMAD.WIDE.U32 R20, R27, R12, R14 ;  /* 0x0000000c1b147225 */ /* 0x000fe200078e000e */
[----:B------:R0:W2:Y:S02]  /*0800*/  LDG.E R25, desc[UR6][R28.64] ;  /* 0x000000061c197981 */ /* 0x0000a4000c1e1900 */
[----:B------:R-:W-:-:S02]  /*0810*/  LEA.HI.X R3, R10, UR11, R3, 0x2, P1 ;  /* 0x0000000b0a037c11 */ /* 0x000fc400088f1403 */
[----:B------:R-:W-:Y:S01]  /*0820*/  IADD3 R19, P1, PT, R19, R16, RZ ;  /* 0x0000001013137210 */ /* 0x000fe20007f3e0ff */
[----:B------:R-:W3:Y:S04]  /*0830*/  LDG.E R8, desc[UR6][R8.64] ;  /* 0x0000000608087981 */ /* 0x000ee8000c1e1900 */
[----:B------:R-:W-:Y:S01]  /*0840*/  IMAD.X R18, RZ, RZ, R5, P1 ;  /* 0x000000ffff127224 */ /* 0x000fe200008e0605 */
[C---:B------:R-:W-:Y:S01]  /*0850*/  LEA R10, P1, R19.reuse, UR8, 0x2 ;  /* 0x00000008130a7c11 */ /* 0x040fe2000f8210ff */
[----:B------:R-:W4:Y:S03]  /*0860*/  LDG.E R2, desc[UR6][R2.64] ;  /* 0x0000000602027981 */ /* 0x000f26000c1e1900 */
[----:B------:R-:W-:Y:S01]  /*0870*/  LEA.HI.X R11, R19, UR9, R18, 0x2, P1 ;  /* 0x00000009130b7c11 */ /* 0x000fe200088f1412 */
[----:B------:R-:W-:Y:S01]  /*0880*/  IMAD R19, R27, R13, R21 ;  /* 0x0000000d1b137224 */ /* 0x000fe200078e0215 */
[----:B------:R-:W-:-:S03]  /*0890*/  LEA R18, P1, R20, UR10, 0x2 ;  /* 0x0000000a14127c11 */ /* 0x000fc6000f8210ff */
[----:B------:R-:W4:Y:S01]  /*08a0*/  LDG.E R10, desc[UR6][R10.64] ;  /* 0x000000060a0a7981 */ /* 0x000f22000c1e1900 */
[----:B------:R-:W-:Y:S02]  /*08b0*/  LEA.HI.X R19, R20, UR11, R19, 0x2, P1 ;  /* 0x0000000b14137c11 */ /* 0x000fe400088f1413 */
[----:B------:R-:W-:-:S03]  /*08c0*/  IADD3 R27, P1, PT, R27, R16, RZ ;  /* 0x000000101b1b7210 */ /* 0x000fc60007f3e0ff */
[----:B------:R-:W5:Y:S01]  /*08d0*/  LDG.E R18, desc[UR6][R18.64] ;  /* 0x0000000612127981 */ /* 0x000f62000c1e1900 */
[----:B------:R-:W-:Y:S01]  /*08e0*/  LEA R20, P2, R27, UR8, 0x2 ;  /* 0x000000081b147c11 */ /* 0x000fe2000f8410ff */
[----:B0-----:R-:W-:-:S05]  /*08f0*/  IMAD.X R28, RZ, RZ, R5, P1 ;  /* 0x000000ffff1c7224 */ /* 0x001fca00008e0605 */
[----:B------:R-:W-:-:S05]  /*0900*/  LEA.HI.X R21, R27, UR9, R28, 0x2, P2 ;  /* 0x000000091b157c11 */ /* 0x000fca00090f141c */
[----:B------:R-:W5:Y:S01]  /*0910*/  LDG.E R20, desc[UR6][R20.64] ;  /* 0x0000000614147981 */ /* 0x000f62000c1e1900 */
[----:B------:R-:W-:Y:S01]  /*0920*/  VIADD R4, R4, 0x4 ;  /* 0x0000000404047836 */ /* 0x000fe20000000000 */
[----:B------:R-:W-:Y:S01]  /*0930*/  UMOV UR4, URZ ;  /* 0x000000ff00047c82 */ /* 0x000fe20008000000 */
[----:B--2---:R-:W-:-:S04]  /*0940*/  FFMA R25, R25, R22, R26 ;  /* 0x0000001619197223 */ /* 0x004fc8000000001a */
[----:B---3--:R-:W-:-:S04]  /*0950*/  FFMA R25, R8, R6, R25 ;  /* 0x0000000608197223 */ /* 0x008fc80000000019 */
[----:B----4-:R-:W-:-:S04]  /*0960*/  FFMA R25, R10, R2, R25 ;  /* 0x000000020a197223 */ /* 0x010fc80000000019 */
[----:B-----5:R-:W-:-:S07]  /*0970*/  FFMA R26, R20, R18, R25 ;  /* 0x00000012141a7223 */ /* 0x020fce0000000019 */
.L_x_3:
[----:B------:R-:W-:Y:S05]  /*0980*/  @!P0 BRA `(.L_x_0) ;  /* 0x0000000000d48947 */ /* 0x000fea0003800000 */
[----:B------:R-:W-:Y:S02]  /*0990*/  ISETP.NE.U32.AND P1, PT, R24, 0x1, PT ;  /* 0x000000011800780c */ /* 0x000fe40003f25070 */
[----:B------:R-:W-:Y:S02]  /*09a0*/  LOP3.LUT R2, R12, 0x1, RZ, 0xc0, !PT ;  /* 0x000000010c027812 */ /* 0x000fe400078ec0ff */
[----:B------:R-:W-:Y:S02]  /*09b0*/  ISETP.NE.AND.EX P1, PT, RZ, RZ, PT, P1 ;  /* 0x000000ffff00720c */ /* 0x000fe40003f25310 */
[----:B------:R-:W-:-:S04]  /*09c0*/  ISETP.NE.U32.AND P0, PT, R2, 0x1, PT ;  /* 0x000000010200780c */ /* 0x000fc80003f05070 */
[----:B------:R-:W-:-:S07]  /*09d0*/  ISETP.NE.U32.AND.EX P0, PT, RZ, RZ, PT, P0 ;  /* 0x000000ffff00720c */ /* 0x000fce0003f05100 */
[----:B------:R-:W-:Y:S06]  /*09e0*/  @!P1 BRA `(.L_x_4) ;  /* 0x0000000000789947 */ /* 0x000fec0003800000 */
[----:B------:R-:W0:Y:S01]  /*09f0*/  LDCU.128 UR8, c[0x0][0x380] ;  /* 0x00007000ff0877ac */ /* 0x000e220008000c00 */
[----:B------:R-:W-:Y:S01]  /*0a00*/  IMAD R2, R12, UR4, RZ ;  /* 0x000000040c027c24 */ /* 0x000fe2000f8e02ff */
[C---:B------:R-:W-:Y:S01]  /*0a10*/  IADD3 R3, P1, PT, R4.reuse, R16, RZ ;  /* 0x0000001004037210 */ /* 0x040fe20007f3e0ff */
[----:B------:R-:W-:Y:S02]  /*0a20*/  IMAD.MOV.U32 R8, RZ, RZ, R14 ;  /* 0x000000ffff087224 */ /* 0x000fe400078e000e */
[----:B------:R-:W-:Y:S01]  /*0a30*/  IMAD.MOV.U32 R9, RZ, RZ, R15 ;  /* 0x000000ffff097224 */ /* 0x000fe200078e000f */
[----:B------:R-:W-:Y:S01]  /*0a40*/  IADD3.X R10, PT, PT, R5, UR4, RZ, P1, !PT ;  /* 0x00000004050a7c10 */ /* 0x000fe20008ffe4ff */
[C---:B------:R-:W-:Y:S02]  /*0a50*/  VIADD R21, R4.reuse, 0x1 ;  /* 0x0000000104157836 */ /* 0x040fe40000000000 */
[C---:B------:R-:W-:Y:S02]  /*0a60*/  IMAD R11, R4.reuse, R13, R2 ;  /* 0x0000000d040b7224 */ /* 0x040fe400078e0202 */
[----:B------:R-:W-:Y:S01]  /*0a70*/  IMAD.WIDE.U32 R6, R4, R12, R8 ;  /* 0x0000000c04067225 */ /* 0x000fe200078e0008 */
[----:B------:R-:W-:-:S03]  /*0a80*/  IADD3 R19, P1, PT, R21, R16, RZ ;  /* 0x0000001015137210 */ /* 0x000fc60007f3e0ff */
[----:B------:R-:W-:Y:S01]  /*0a90*/  IMAD.WIDE.U32 R8, R21, R12, R8 ;  /* 0x0000000c15087225 */ /* 0x000fe200078e0008 */
[----:B0-----:R-:W-:-:S03]  /*0aa0*/  LEA R2, P2, R3, UR8, 0x2 ;  /* 0x0000000803027c11 */ /* 0x001fc6000f8410ff */
[----:B------:R-:W-:Y:S01]  /*0ab0*/  IMAD.IADD R11, R7, 0x1, R11 ;  /* 0x00000001070b7824 */ /* 0x000fe200078e020b */
[----:B------:R-:W-:Y:S01]  /*0ac0*/  LEA R18, P3, R19, UR8, 0x2 ;  /* 0x0000000813127c11 */ /* 0x000fe2000f8610ff */
[----:B------:R-:W-:Y:S01]  /*0ad0*/  IMAD.X R22, RZ, RZ, R5, P1 ;  /* 0x000000ffff167224 */ /* 0x000fe200008e0605 */
[----:B------:R-:W-:Y:S01]  /*0ae0*/  LEA.HI.X R3, R3, UR9, R10, 0x2, P2 ;  /* 0x0000000903037c11 */ /* 0x000fe200090f140a */
[----:B------:R-:W-:Y:S01]  /*0af0*/  IMAD R7, R21, R13, R9 ;  /* 0x0000000d15077224 */ /* 0x000fe200078e0209 */
[----:B------:R-:W-:Y:S02]  /*0b00*/  LEA R20, P2, R6, UR10, 0x2 ;  /* 0x0000000a06147c11 */ /* 0x000fe4000f8410ff */
[----:B------:R-:W-:Y:S02]  /*0b10*/  LEA R10, P4, R8, UR10, 0x2 ;  /* 0x0000000a080a7c11 */ /* 0x000fe4000f8810ff */
[----:B------:R-:W-:Y:S01]  /*0b20*/  LEA.HI.X R21, R6, UR11, R11, 0x2, P2 ;  /* 0x0000000b06157c11 */ /* 0x000fe200090f140b */
[----:B------:R-:W2:Y:S01]  /*0b30*/  LDG.E R3, desc[UR6][R2.64] ;  /* 0x0000000602037981 */ /* 0x000ea2000c1e1900 */
[----:B------:R-:W-:-:S02]  /*0b40*/  LEA.HI.X R19, R19, UR9, R22, 0x2, P3 ;  /* 0x0000000913137c11 */ /* 0x000fc400098f1416 */
[----:B------:R-:W-:Y:S01]  /*0b50*/  LEA.HI.X R11, R8, UR11, R7, 0x2, P4 ;  /* 0x0000000b080b7c11 */ /* 0x000fe2000a0f1407 */
[----:B------:R-:W2:Y:S04]  /*0b60*/  LDG.E R20, desc[UR6][R20.64] ;  /* 0x0000000614147981 */ /* 0x000ea8000c1e1900 */
[----:B------:R-:W3:Y:S04]  /*0b70*/  LDG.E R19, desc[UR6][R18.64] ;  /* 0x0000000612137981 */ /* 0x000ee8000c1e1900 */
[----:B------:R-:W3:Y:S01]  /*0b80*/  LDG.E R10, desc[UR6][R10.64] ;  /* 0x000000060a0a7981 */ /* 0x000ee2000c1e1900 */
[----:B------:R-:W-:Y:S01]  /*0b90*/  VIADD R4, R4, 0x2 ;  /* 0x0000000204047836 */ /* 0x000fe20000000000 */
[----:B------:R-:W-:Y:S01]  /*0ba0*/  UMOV UR4, URZ ;  /* 0x000000ff00047c82 */ /* 0x000fe20008000000 */
[----:B--2---:R-:W-:-:S04]  /*0bb0*/  FFMA R26, R3, R20, R26 ;  /* 0x00000014031a7223 */ /* 0x004fc8000000001a */
[----:B---3--:R-:W-:-:S07]  /*0bc0*/  FFMA R26, R19, R10, R26 ;  /* 0x0000000a131a7223 */ /* 0x008fce000000001a */
.L_x_4:
[----:B------:R-:W-:Y:S05]  /*0bd0*/  @P0 BRA `(.L_x_0) ;  /* 0x0000000000400947 */ /* 0x000fea0003800000 */
[----:B------:R-:W0:Y:S01]  /*0be0*/  LDCU.128 UR8, c[0x0][0x380] ;  /* 0x00007000ff0877ac */ /* 0x000e220008000c00 */
[----:B------:R-:W-:Y:S01]  /*0bf0*/  IMAD R2, R12, UR4, RZ ;  /* 0x000000040c027c24 */ /* 0x000fe2000f8e02ff */
[C---:B------:R-:W-:Y:S01]  /*0c00*/  IADD3 R16, P0, PT, R4.reuse, R16, RZ ;  /* 0x0000001004107210 */ /* 0x040fe20007f1e0ff */
[----:B------:R-:W-:Y:S02]  /*0c10*/  IMAD.MOV.U32 R6, RZ, RZ, R14 ;  /* 0x000000ffff067224 */ /* 0x000fe400078e000e */
[----:B------:R-:W-:Y:S01]  /*0c20*/  IMAD.MOV.U32 R7, RZ, RZ, R15 ;  /* 0x000000ffff077224 */ /* 0x000fe200078e000f */
[----:B------:R-:W-:Y:S01]  /*0c30*/  IADD3.X R3, PT, PT, R5, UR4, RZ, P0, !PT ;  /* 0x0000000405037c10 */ /* 0x000fe200087fe4ff */
[C---:B------:R-:W-:Y:S02]  /*0c40*/  IMAD R9, R4.reuse, R13, R2 ;  /* 0x0000000d04097224 */ /* 0x040fe400078e0202 */
[----:B------:R-:W-:-:S04]  /*0c50*/  IMAD.WIDE.U32 R6, R4, R12, R6 ;  /* 0x0000000c04067225 */ /* 0x000fc800078e0006 */
[----:B------:R-:W-:Y:S01]  /*0c60*/  IMAD.IADD R5, R7, 0x1, R9 ;  /* 0x0000000107057824 */ /* 0x000fe200078e0209 */
[----:B0-----:R-:W-:Y:S02]  /*0c70*/  LEA R2, P1, R16, UR8, 0x2 ;  /* 0x0000000810027c11 */ /* 0x001fe4000f8210ff */
[----:B------:R-:W-:Y:S02]  /*0c80*/  LEA R4, P0, R6, UR10, 0x2 ;  /* 0x0000000a06047c11 */ /* 0x000fe4000f8010ff */
[----:B------:R-:W-:Y:S02]  /*0c90*/  LEA.HI.X R3, R16, UR9, R3, 0x2, P1 ;  /* 0x0000000910037c11 */ /* 0x000fe400088f1403 */
[----:B------:R-:W-:-:S04]  /*0ca0*/  LEA.HI.X R5, R6, UR11, R5, 0x2, P0 ;  /* 0x0000000b06057c11 */ /* 0x000fc800080f1405 */
[----:B------:R-:W2:Y:S04]  /*0cb0*/  LDG.E R3, desc[UR6][R2.64] ;  /* 0x0000000602037981 */ /* 0x000ea8000c1e1900 */
[----:B------:R-:W2:Y:S02]  /*0cc0*/  LDG.E R4, desc[UR6][R4.64] ;  /* 0x0000000604047981 */ /* 0x000ea4000c1e1900 */
[----:B--2---:R-:W-:-:S07]  /*0cd0*/  FFMA R26, R3, R4, R26 ;  /* 0x00000004031a7223 */ /* 0x004fce000000001a */
.L_x_0:
[----:B------:R-:W0:Y:S01]  /*0ce0*/  LDCU.64 UR4, c[0x0][0x390] ;  /* 0x00007200ff0477ac */ /* 0x000e220008000a00 */
[----:B------:R-:W-:-:S03]  /*0cf0*/  SHF.R.S32.HI R15, RZ, 0x1f, R14 ;  /* 0x0000001fff0f7819 */ /* 0x000fc6000001140e */
[----:B------:R-:W-:-:S04]  /*0d00*/  IMAD.WIDE.U32 R2, R0, R12, R14 ;  /* 0x0000000c00027225 */ /* 0x000fc800078e000e */
[----:B------:R-:W-:Y:S01]  /*0d10*/  IMAD R13, R0, R13, R3 ;  /* 0x0000000d000d7224 */ /* 0x000fe200078e0203 */
[----:B0-----:R-:W-:-:S04]  /*0d20*/  LEA R4, P0, R2, UR4, 0x2 ;  /* 0x0000000402047c11 */ /* 0x001fc8000f8010ff */
[----:B------:R-:W-:-:S05]  /*0d30*/  LEA.HI.X R5, R2, UR5, R13, 0x2, P0 ;  /* 0x0000000502057c11 */ /* 0x000fca00080f140d */
[----:B------:R-:W-:Y:S01]  /*0d40*/  STG.E desc[UR6][R4.64], R26 ;  /* 0x0000001a04007986 */ /* 0x000fe2000c101906 */
[----:B------:R-:W-:Y:S05]  /*0d50*/  EXIT ;  /* 0x000000000000794d */ /* 0x000fea0003800000 */
.L_x_5:
[----:B------:R-:W-:-:S00]  /*0d60*/  BRA `(.L_x_5) ;  /* 0xfffffffc00fc7947 */ /* 0x000fc0000383ffff */
[----:B------:R-:W-:-:S00]  /*0d70*/  NOP ;  /* 0x0000000000007918 */ /* 0x000fc00000000000 */
        /* <DEDUP_REMOVED lines=8> */
.L_x_6:


//--------------------- .nv.shared.reserved.0     --------------------------
	.section	.nv.shared.reserved.0,"aw",@nobits
	.weak		__nv_reservedSMEM_offset_0_alias
	.size		__nv_reservedSMEM_offset_0_alias, 0, 64
	.other		__nv_reservedSMEM_offset_0_alias,@"STO_CUDA_RESERVED_SHARED STV_DEFAULT"
__nv_reservedSMEM_offset_0_alias:
	.zero		0
	.zero		64


//--------------------- .nv.constant0._Z12MatMulKernelPfS_S_m --------------------------
	.section	.nv.constant0._Z12MatMulKernelPfS_S_m,"a",@progbits
	.sectionflags	@""
	.align	4
.nv.constant0._Z12MatMulKernelPfS_S_m:
	.zero		928


//--------------------- SYMBOLS --------------------------

	.type		.nv.reservedSmem.offset0,@object
	.size		.nv.reservedSmem.offset0,0x4
